	.headerflags	@"EF_CUDA_TEXMODE_UNIFIED EF_CUDA_64BIT_ADDRESS EF_CUDA_ACCELERATORS EF_CUDA_SM90 EF_CUDA_VIRTUAL_SM(EF_CUDA_SM90)"
	.elftype	@"ET_EXEC"


//--------------------- .nv.info                  --------------------------
	.section	.nv.info,"",@"SHT_CUDA_INFO"
	.align	4


	//----- nvinfo : EIATTR_REGCOUNT
	.align		4
        /*0000*/ 	.byte	0x04, 0x2f
        /*0002*/ 	.short	(.L_3 - .L_2)
	.align		4
.L_2:
        /*0004*/ 	.word	index@(triton_poi_fused__native_batch_norm_legit_no_training_21)
        /*0008*/ 	.word	0x00000017


	//----- nvinfo : EIATTR_MIN_STACK_SIZE
	.align		4
.L_3:
        /*000c*/ 	.byte	0x04, 0x12
        /*000e*/ 	.short	(.L_5 - .L_4)
	.align		4
.L_4:
        /*0010*/ 	.word	index@(triton_poi_fused__native_batch_norm_legit_no_training_21)
        /*0014*/ 	.word	0x00000000


	//----- nvinfo : EIATTR_FRAME_SIZE
	.align		4
.L_5:
        /*0018*/ 	.byte	0x04, 0x11
        /*001a*/ 	.short	(.L_7 - .L_6)
	.align		4
.L_6:
        /*001c*/ 	.word	index@(triton_poi_fused__native_batch_norm_legit_no_training_21)
        /*0020*/ 	.word	0x00000000


	//----- nvinfo : EIATTR_MIN_STACK_SIZE
	.align		4
.L_7:
        /*0024*/ 	.byte	0x04, 0x12
        /*0026*/ 	.short	(.L_9 - .L_8)
	.align		4
.L_8:
        /*0028*/ 	.word	index@(triton_poi_fused__native_batch_norm_legit_no_training_21)
        /*002c*/ 	.word	0x00000000
.L_9:


//--------------------- .nv.info.triton_poi_fused__native_batch_norm_legit_no_training_21 --------------------------
	.section	.nv.info.triton_poi_fused__native_batch_norm_legit_no_training_21,"",@"SHT_CUDA_INFO"
	.sectionflags	@""
	.align	4


	//----- nvinfo : EIATTR_CUDA_API_VERSION
	.align		4
        /*0000*/ 	.byte	0x04, 0x37
        /*0002*/ 	.short	(.L_11 - .L_10)
.L_10:
        /*0004*/ 	.word	0x0000007c


	//----- nvinfo : EIATTR_KPARAM_INFO
	.align		4
.L_11:
        /*0008*/ 	.byte	0x04, 0x17
        /*000a*/ 	.short	(.L_13 - .L_12)
.L_12:
        /*000c*/ 	.word	0x00000000
        /*0010*/ 	.short	0x0007
        /*0012*/ 	.short	0x0034
        /*0014*/ 	.byte	0x00, 0xf0, 0x11, 0x00


	//----- nvinfo : EIATTR_KPARAM_INFO
	.align		4
.L_13:
        /*0018*/ 	.byte	0x04, 0x17
        /*001a*/ 	.short	(.L_15 - .L_14)
.L_14:
        /*001c*/ 	.word	0x00000000
        /*0020*/ 	.short	0x0006
        /*0022*/ 	.short	0x0030
        /*0024*/ 	.byte	0x00, 0xf0, 0x11, 0x00


	//----- nvinfo : EIATTR_KPARAM_INFO
	.align		4
.L_15:
        /*0028*/ 	.byte	0x04, 0x17
        /*002a*/ 	.short	(.L_17 - .L_16)
.L_16:
        /*002c*/ 	.word	0x00000000
        /*0030*/ 	.short	0x0005
        /*0032*/ 	.short	0x0028
        /*0034*/ 	.byte	0x00, 0xf4, 0x21, 0x00


	//----- nvinfo : EIATTR_KPARAM_INFO
	.align		4
.L_17:
        /*0038*/ 	.byte	0x04, 0x17
        /*003a*/ 	.short	(.L_19 - .L_18)
.L_18:
        /*003c*/ 	.word	0x00000000
        /*0040*/ 	.short	0x0004
        /*0042*/ 	.short	0x0020
        /*0044*/ 	.byte	0x00, 0xf4, 0x21, 0x00


	//----- nvinfo : EIATTR_KPARAM_INFO
	.align		4
.L_19:
        /*0048*/ 	.byte	0x04, 0x17
        /*004a*/ 	.short	(.L_21 - .L_20)
.L_20:
        /*004c*/ 	.word	0x00000000
        /*0050*/ 	.short	0x0003
        /*0052*/ 	.short	0x0018
        /*0054*/ 	.byte	0x00, 0xf4, 0x21, 0x00


	//----- nvinfo : EIATTR_KPARAM_INFO
	.align		4
.L_21:
        /*0058*/ 	.byte	0x04, 0x17
        /*005a*/ 	.short	(.L_23 - .L_22)
.L_22:
        /*005c*/ 	.word	0x00000000
        /*0060*/ 	.short	0x0002
        /*0062*/ 	.short	0x0010
        /*0064*/ 	.byte	0x00, 0xf4, 0x21, 0x00


	//----- nvinfo : EIATTR_KPARAM_INFO
	.align		4
.L_23:
        /*0068*/ 	.byte	0x04, 0x17
        /*006a*/ 	.short	(.L_25 - .L_24)
.L_24:
        /*006c*/ 	.word	0x00000000
        /*0070*/ 	.short	0x0001
        /*0072*/ 	.short	0x0008
        /*0074*/ 	.byte	0x00, 0xf4, 0x21, 0x00


	//----- nvinfo : EIATTR_KPARAM_INFO
	.align		4
.L_25:
        /*0078*/ 	.byte	0x04, 0x17
        /*007a*/ 	.short	(.L_27 - .L_26)
.L_26:
        /*007c*/ 	.word	0x00000000
        /*0080*/ 	.short	0x0000
        /*0082*/ 	.short	0x0000
        /*0084*/ 	.byte	0x00, 0xf4, 0x21, 0x00


	//----- nvinfo : EIATTR_SPARSE_MMA_MASK
	.align		4
.L_27:
        /*0088*/ 	.byte	0x03, 0x50
        /*008a*/ 	.short	0x0000


	//----- nvinfo : EIATTR_MAXREG_COUNT
	.align		4
        /*008c*/ 	.byte	0x03, 0x1b
        /*008e*/ 	.short	0x00ff


	//----- nvinfo : EIATTR_EXIT_INSTR_OFFSETS
	.align		4
        /*0090*/ 	.byte	0x04, 0x1c
        /*0092*/ 	.short	(.L_29 - .L_28)


	//   ....[0]....
.L_28:
        /*0094*/ 	.word	0x000004e0


	//   ....[1]....
        /*0098*/ 	.word	0x00000550


	//----- nvinfo : EIATTR_REQNTID
	.align		4
.L_29:
        /*009c*/ 	.byte	0x04, 0x10
        /*009e*/ 	.short	(.L_31 - .L_30)
.L_30:
        /*00a0*/ 	.word	0x00000080
        /*00a4*/ 	.word	0x00000001
        /*00a8*/ 	.word	0x00000001


	//----- nvinfo : EIATTR_CBANK_PARAM_SIZE
	.align		4
.L_31:
        /*00ac*/ 	.byte	0x03, 0x19
        /*00ae*/ 	.short	0x0038


	//----- nvinfo : EIATTR_PARAM_CBANK
	.align		4
        /*00b0*/ 	.byte	0x04, 0x0a
        /*00b2*/ 	.short	(.L_33 - .L_32)
	.align		4
.L_32:
        /*00b4*/ 	.word	index@(.nv.constant0.triton_poi_fused__native_batch_norm_legit_no_training_21)
        /*00b8*/ 	.short	0x0210
        /*00ba*/ 	.short	0x0038


	//----- nvinfo : EIATTR_SW_WAR
	.align		4
.L_33:
        /*00bc*/ 	.byte	0x04, 0x36
        /*00be*/ 	.short	(.L_35 - .L_34)
.L_34:
        /*00c0*/ 	.word	0x00000008
.L_35:


//--------------------- .nv.callgraph             --------------------------
	.section	.nv.callgraph,"",@"SHT_CUDA_CALLGRAPH"
	.align	4
	.sectionentsize	8
	.align		4
        /*0000*/ 	.word	0x00000000
	.align		4
        /*0004*/ 	.word	0xffffffff
	.align		4
        /*0008*/ 	.word	0x00000000
	.align		4
        /*000c*/ 	.word	0xfffffffe
	.align		4
        /*0010*/ 	.word	0x00000000
	.align		4
        /*0014*/ 	.word	0xfffffffd
	.align		4
        /*0018*/ 	.word	0x00000000
	.align		4
        /*001c*/ 	.word	0xfffffffc


//--------------------- .nv.constant4             --------------------------
	.section	.nv.constant4,"a",@progbits
	.align	8
	.align		8
.nv.constant4:
        /*0000*/ 	.dword	_$_str
	.align		8
        /*0008*/ 	.dword	_$_str_$_2


//--------------------- .text.triton_poi_fused__native_batch_norm_legit_no_training_21 --------------------------
	.section	.text.triton_poi_fused__native_batch_norm_legit_no_training_21,"ax",@progbits
	.sectionflags	@"SHF_BARRIERS=1"
	.align	128
        .global         triton_poi_fused__native_batch_norm_legit_no_training_21
        .type           triton_poi_fused__native_batch_norm_legit_no_training_21,@function
        .size           triton_poi_fused__native_batch_norm_legit_no_training_21,(.L_x_1 - triton_poi_fused__native_batch_norm_legit_no_training_21)
        .other          triton_poi_fused__native_batch_norm_legit_no_training_21,@"STO_CUDA_ENTRY STV_DEFAULT"
triton_poi_fused__native_batch_norm_legit_no_training_21:
.text.triton_poi_fused__native_batch_norm_legit_no_training_21:
[----:B------:R-:W0:Y:S01]  /*0000*/  LDC R1, c[0x0][0x28] ;  /* 0x00000a00ff017b82 */ /* 0x000e220000000800 */
[----:B------:R-:W1:Y:S07]  /*0010*/  S2R R6, SR_TID.X ;  /* 0x0000000000067919 */ /* 0x000e6e0000002100 */
[----:B------:R-:W2:Y:S01]  /*0020*/  LDC.64 R2, c[0x0][0x220] ;  /* 0x00008800ff027b82 */ /* 0x000ea20000000a00 */
[----:B------:R-:W-:Y:S01]  /*0030*/  ULDC.64 UR6, c[0x0][0x208] ;  /* 0x0000820000067ab9 */ /* 0x000fe20000000a00 */
[----:B------:R-:W3:Y:S01]  /*0040*/  S2R R0, SR_CTAID.Y ;  /* 0x0000000000007919 */ /* 0x000ee20000002600 */
[----:B------:R-:W4:Y:S05]  /*0050*/  S2R R10, SR_CTAID.X ;  /* 0x00000000000a7919 */ /* 0x000f2a0000002500 */
[----:B------:R-:W5:Y:S08]  /*0060*/  LDC.64 R14, c[0x0][0x218] ;  /* 0x00008600ff0e7b82 */ /* 0x000f700000000a00 */
[----:B------:R-:W4:Y:S01]  /*0070*/  LDC.64 R12, c[0x0][0x228] ;  /* 0x00008a00ff0c7b82 */ /* 0x000f220000000a00 */
[----:B-1----:R-:W-:-:S02]  /*0080*/  SHF.L.U32 R7, R6, 0x1, RZ ;  /* 0x0000000106077819 */ /* 0x002fc400000006ff */
[--C-:B---3--:R-:W-:Y:S02]  /*0090*/  SHF.R.S32.HI R4, RZ, 0x17, R0.reuse ;  /* 0x00000017ff047819 */ /* 0x108fe40000011400 */
[----:B------:R-:W-:Y:S02]  /*00a0*/  LOP3.LUT R7, R7, 0xfe, RZ, 0xc0, !PT ;  /* 0x000000fe07077812 */ /* 0x000fe400078ec0ff */
[----:B------:R-:W-:Y:S02]  /*00b0*/  SGXT R4, R4, 0x1 ;  /* 0x000000010404781a */ /* 0x000fe40000000200 */
[----:B------:R-:W-:-:S04]  /*00c0*/  PRMT R11, R7, 0x6540, R0 ;  /* 0x00006540070b7816 */ /* 0x000fc80000000000 */
[----:B------:R-:W-:-:S04]  /*00d0*/  LEA.HI R8, R4, R11, RZ, 0x9 ;  /* 0x0000000b04087211 */ /* 0x000fc800078f48ff */
[----:B------:R-:W-:-:S04]  /*00e0*/  LOP3.LUT R4, R8, 0xfffffe00, RZ, 0xc0, !PT ;  /* 0xfffffe0008047812 */ /* 0x000fc800078ec0ff */
[----:B------:R-:W-:Y:S02]  /*00f0*/  IADD3 R11, R11, -R4, RZ ;  /* 0x800000040b0b7210 */ /* 0x000fe40007ffe0ff */
[----:B------:R-:W1:Y:S03]  /*0100*/  LDC.64 R4, c[0x0][0x210] ;  /* 0x00008400ff047b82 */ /* 0x000e660000000a00 */
[----:B--2---:R-:W-:-:S06]  /*0110*/  IMAD.WIDE R2, R11, 0x4, R2 ;  /* 0x000000040b027825 */ /* 0x004fcc00078e0202 */
[----:B------:R-:W2:Y:S01]  /*0120*/  LDG.E.EL.64 R2, desc[UR6][R2.64] ;  /* 0x0000000602027981 */ /* 0x000ea2000c2e1b00 */
[----:B------:R-:W-:Y:S01]  /*0130*/  IMAD.SHL.U32 R16, R8, 0x10, RZ ;  /* 0x0000001008107824 */ /* 0x000fe200078e00ff */
[----:B----4-:R-:W-:Y:S01]  /*0140*/  ISETP.GE.AND P4, PT, R10, 0x10, PT ;  /* 0x000000100a00780c */ /* 0x010fe20003f86270 */
[----:B------:R-:W3:Y:S01]  /*0150*/  LDC.64 R8, c[0x0][0x230] ;  /* 0x00008c00ff087b82 */ /* 0x000ee20000000a00 */
[C---:B-----5:R-:W-:Y:S02]  /*0160*/  IMAD.WIDE R14, R11.reuse, 0x4, R14 ;  /* 0x000000040b0e7825 */ /* 0x060fe400078e020e */
[----:B------:R-:W-:Y:S02]  /*0170*/  LOP3.LUT R17, R16, 0xffffe000, RZ, 0xc0, !PT ;  /* 0xffffe00010117812 */ /* 0x000fe400078ec0ff */
[----:B------:R-:W-:Y:S01]  /*0180*/  LEA R16, R10, R11, 0x9 ;  /* 0x0000000b0a107211 */ /* 0x000fe200078e48ff */
[----:B0-----:R-:W-:Y:S01]  /*0190*/  IMAD.WIDE R18, R11, 0x4, R12 ;  /* 0x000000040b127825 */ /* 0x001fe200078e020c */
[----:B------:R-:W4:Y:S03]  /*01a0*/  LDG.E.EL.64 R14, desc[UR6][R14.64] ;  /* 0x000000060e0e7981 */ /* 0x000f26000c2e1b00 */
[----:B------:R-:W-:-:S04]  /*01b0*/  IMAD.IADD R17, R16, 0x1, R17 ;  /* 0x0000000110117824 */ /* 0x000fc800078e0211 */
[----:B-1----:R-:W-:Y:S01]  /*01c0*/  IMAD.WIDE R16, R17, 0x4, R4 ;  /* 0x0000000411107825 */ /* 0x002fe200078e0204 */
[----:B------:R-:W-:-:S06]  /*01d0*/  CS2R R4, SRZ ;  /* 0x0000000000047805 */ /* 0x000fcc000001ff00 */
[----:B------:R0:W4:Y:S01]  /*01e0*/  @!P4 LDG.E.EL.64 R4, desc[UR6][R16.64] ;  /* 0x000000061004c981 */ /* 0x000122000c2e1b00 */
[----:B---3--:R-:W-:-:S03]  /*01f0*/  IMAD.WIDE R12, R11, 0x4, R8 ;  /* 0x000000040b0c7825 */ /* 0x008fc600078e0208 */
[----:B------:R-:W3:Y:S04]  /*0200*/  LDG.E.EL.64 R8, desc[UR6][R18.64] ;  /* 0x0000000612087981 */ /* 0x000ee8000c2e1b00 */
[----:B------:R-:W3:Y:S01]  /*0210*/  LDG.E.EL.64 R12, desc[UR6][R12.64] ;  /* 0x000000060c0c7981 */ /* 0x000ee2000c2e1b00 */
[----:B------:R-:W1:Y:S01]  /*0220*/  S2UR UR5, SR_CgaCtaId ;  /* 0x00000000000579c3 */ /* 0x000e620000008800 */
[----:B0-----:R-:W-:Y:S01]  /*0230*/  HFMA2.MMA R17, -RZ, RZ, 1.625, 0 ;  /* 0x3e800000ff117435 */ /* 0x001fe200000001ff */
[----:B------:R-:W-:Y:S02]  /*0240*/  UMOV UR4, 0x400 ;  /* 0x0000040000047882 */ /* 0x000fe40000000000 */
[----:B-1----:R-:W-:-:S06]  /*0250*/  UPRMT UR4, UR5, 0x654, UR4 ;  /* 0x0000065405047896 */ /* 0x002fcc0008000004 */
[----:B------:R-:W-:Y:S01]  /*0260*/  LEA R7, R7, UR4, 0x3 ;  /* 0x0000000407077c11 */ /* 0x000fe2000f8e18ff */
[----:B--2---:R-:W-:Y:S01]  /*0270*/  FADD R2, R2, 9.9999997473787516356e-06 ;  /* 0x3727c5ac02027421 */ /* 0x004fe20000000000 */
[----:B------:R-:W-:-:S03]  /*0280*/  FADD R3, R3, 9.9999997473787516356e-06 ;  /* 0x3727c5ac03037421 */ /* 0x000fc60000000000 */
[----:B------:R-:W0:Y:S08]  /*0290*/  MUFU.SQRT R11, R2 ;  /* 0x00000002000b7308 */ /* 0x000e300000002000 */
[----:B------:R-:W1:Y:S01]  /*02a0*/  MUFU.SQRT R20, R3 ;  /* 0x0000000300147308 */ /* 0x000e620000002000 */
[C---:B0-----:R-:W-:Y:S02]  /*02b0*/  FSETP.GT.AND P0, PT, R11.reuse, 8.50705917302346158658e+37, PT ;  /* 0x7e8000000b00780b */ /* 0x041fe40003f04000 */
[----:B------:R-:W-:-:S02]  /*02c0*/  FSETP.GEU.AND P2, PT, R11, 1.175494350822287508e-38, PT ;  /* 0x008000000b00780b */ /* 0x000fc40003f4e000 */
[C---:B-1----:R-:W-:Y:S02]  /*02d0*/  FSETP.GT.AND P1, PT, R20.reuse, 8.50705917302346158658e+37, PT ;  /* 0x7e8000001400780b */ /* 0x042fe40003f24000 */
[----:B------:R-:W-:-:S07]  /*02e0*/  FSETP.GEU.AND P3, PT, R20, 1.175494350822287508e-38, PT ;  /* 0x008000001400780b */ /* 0x000fce0003f6e000 */
[----:B------:R-:W-:-:S04]  /*02f0*/  @P0 FMUL R11, R11, 0.25 ;  /* 0x3e8000000b0b0820 */ /* 0x000fc80000400000 */
[----:B------:R-:W-:Y:S01]  /*0300*/  @!P2 FMUL R11, R11, 16777216 ;  /* 0x4b8000000b0ba820 */ /* 0x000fe20000400000 */
[----:B------:R-:W-:-:S04]  /*0310*/  @P1 FMUL R20, R20, 0.25 ;  /* 0x3e80000014141820 */ /* 0x000fc80000400000 */
[----:B------:R-:W-:Y:S01]  /*0320*/  @!P3 FMUL R20, R20, 16777216 ;  /* 0x4b8000001414b820 */ /* 0x000fe20000400000 */
[----:B------:R-:W0:Y:S01]  /*0330*/  MUFU.RCP R11, R11 ;  /* 0x0000000b000b7308 */ /* 0x000e220000001000 */
[----:B------:R-:W-:-:S07]  /*0340*/  FSEL R2, R17, 1, P0 ;  /* 0x3f80000011027808 */ /* 0x000fce0000000000 */
[----:B------:R-:W1:Y:S01]  /*0350*/  MUFU.RCP R20, R20 ;  /* 0x0000001400147308 */ /* 0x000e620000001000 */
[----:B------:R-:W-:Y:S01]  /*0360*/  FSEL R17, R17, 1, P1 ;  /* 0x3f80000011117808 */ /* 0x000fe20000800000 */
[----:B------:R-:W-:-:S04]  /*0370*/  @!P2 FMUL R2, R2, 16777216 ;  /* 0x4b8000000202a820 */ /* 0x000fc80000400000 */
[----:B------:R-:W-:Y:S01]  /*0380*/  @!P3 FMUL R17, R17, 16777216 ;  /* 0x4b8000001111b820 */ /* 0x000fe20000400000 */
[----:B0-----:R-:W-:Y:S01]  /*0390*/  FMUL R3, R11, R2 ;  /* 0x000000020b037220 */ /* 0x001fe20000400000 */
[----:B----4-:R-:W-:Y:S01]  /*03a0*/  FADD R4, -R14, R4 ;  /* 0x000000040e047221 */ /* 0x010fe20000000100 */
[----:B------:R-:W-:Y:S01]  /*03b0*/  FADD R5, -R15, R5 ;  /* 0x000000050f057221 */ /* 0x000fe20000000100 */
[----:B-1----:R-:W-:Y:S02]  /*03c0*/  FMUL R2, R20, R17 ;  /* 0x0000001114027220 */ /* 0x002fe40000400000 */
[----:B------:R-:W-:Y:S02]  /*03d0*/  FMUL R3, R4, R3 ;  /* 0x0000000304037220 */ /* 0x000fe40000400000 */
[----:B------:R-:W-:Y:S02]  /*03e0*/  FMUL R2, R5, R2 ;  /* 0x0000000205027220 */ /* 0x000fe40000400000 */
[----:B---3--:R-:W-:Y:S01]  /*03f0*/  FFMA R8, R8, R3, R12 ;  /* 0x0000000308087223 */ /* 0x008fe2000000000c */
[----:B------:R-:W-:Y:S01]  /*0400*/  LOP3.LUT R11, R6, 0x7f, RZ, 0xc0, !PT ;  /* 0x0000007f060b7812 */ /* 0x000fe200078ec0ff */
[----:B------:R-:W0:Y:S01]  /*0410*/  LDC.64 R4, c[0x0][0x238] ;  /* 0x00008e00ff047b82 */ /* 0x000e220000000a00 */
[----:B------:R-:W-:-:S02]  /*0420*/  FFMA R9, R9, R2, R13 ;  /* 0x0000000209097223 */ /* 0x000fc4000000000d */
[----:B------:R-:W-:Y:S04]  /*0430*/  STS [R7], R8 ;  /* 0x0000000807007388 */ /* 0x000fe80000000800 */
[----:B------:R-:W-:Y:S01]  /*0440*/  STS [R7+0x8], R9 ;  /* 0x0000080907007388 */ /* 0x000fe20000000800 */
[C---:B------:R-:W-:Y:S01]  /*0450*/  LEA R12, R11.reuse, UR4, 0x3 ;  /* 0x000000040b0c7c11 */ /* 0x040fe2000f8e18ff */
[----:B------:R-:W-:Y:S06]  /*0460*/  BAR.SYNC.DEFER_BLOCKING 0x0 ;  /* 0x0000000000007b1d */ /* 0x000fec0000010000 */
[----:B------:R-:W1:Y:S01]  /*0470*/  LDS R13, [R12] ;  /* 0x000000000c0d7984 */ /* 0x000e620000000800 */
[----:B------:R-:W-:-:S05]  /*0480*/  PRMT R3, R11, 0x6540, R0 ;  /* 0x000065400b037816 */ /* 0x000fca0000000000 */
[----:B------:R-:W-:Y:S01]  /*0490*/  IMAD R3, R3, 0x10, R10 ;  /* 0x0000001003037824 */ /* 0x000fe200078e020a */
[----:B------:R-:W-:-:S03]  /*04a0*/  LOP3.LUT R6, R11, 0x80, RZ, 0xfc, !PT ;  /* 0x000000800b067812 */ /* 0x000fc600078efcff */
[----:B0-----:R-:W-:Y:S01]  /*04b0*/  IMAD.WIDE R2, R3, 0x4, R4 ;  /* 0x0000000403027825 */ /* 0x001fe200078e0204 */
[----:B------:R-:W-:-:S04]  /*04c0*/  LEA R6, R6, UR4, 0x3 ;  /* 0x0000000406067c11 */ /* 0x000fc8000f8e18ff */
[----:B-1----:R0:W-:Y:S02]  /*04d0*/  @!P4 STG.E desc[UR6][R2.64], R13 ;  /* 0x0000000d0200c986 */ /* 0x0021e4000c101906 */
[----:B0-----:R-:W-:Y:S05]  /*04e0*/  @P4 EXIT ;  /* 0x000000000000494d */ /* 0x001fea0003800000 */
[----:B------:R-:W1:Y:S01]  /*04f0*/  LDS R7, [R6] ;  /* 0x0000000006077984 */ /* 0x000e620000000800 */
[----:B------:R-:W-:-:S04]  /*0500*/  SHF.L.U32 R0, R0, 0x8, RZ ;  /* 0x0000000800007819 */ /* 0x000fc800000006ff */
[----:B------:R-:W-:-:S05]  /*0510*/  LOP3.LUT R11, R0, 0x80, R11, 0xfe, !PT ;  /* 0x00000080000b7812 */ /* 0x000fca00078efe0b */
[----:B0-----:R-:W-:-:S04]  /*0520*/  IMAD R3, R11, 0x10, R10 ;  /* 0x000000100b037824 */ /* 0x001fc800078e020a */
[----:B------:R-:W-:-:S05]  /*0530*/  IMAD.WIDE R2, R3, 0x4, R4 ;  /* 0x0000000403027825 */ /* 0x000fca00078e0204 */
[----:B-1----:R-:W-:Y:S01]  /*0540*/  STG.E desc[UR6][R2.64], R7 ;  /* 0x0000000702007986 */ /* 0x002fe2000c101906 */
[----:B------:R-:W-:Y:S05]  /*0550*/  EXIT ;  /* 0x000000000000794d */ /* 0x000fea0003800000 */
.L_x_0:
[----:B------:R-:W-:-:S00]  /*0560*/  BRA `(.L_x_0) ;  /* 0xfffffffc00fc7947 */ /* 0x000fc0000383ffff */
[----:B------:R-:W-:-:S00]  /*0570*/  NOP ;  /* 0x0000000000007918 */ /* 0x000fc00000000000 */
        /* <DEDUP_REMOVED lines=8> */
.L_x_1:


//--------------------- .nv.global.init           --------------------------
	.section	.nv.global.init,"aw",@progbits
.nv.global.init:
	.type		_$_str,@object
	.size		_$_str,(_$_str_$_2 - _$_str)
_$_str:
        /*0000*/ 	.byte	0x5f, 0x5f, 0x43, 0x55, 0x44, 0x41, 0x5f, 0x46, 0x54, 0x5a, 0x00
	.type		_$_str_$_2,@object
	.size		_$_str_$_2,(.L_1 - _$_str_$_2)
_$_str_$_2:
        /*000b*/ 	.byte	0x5f, 0x5f, 0x43, 0x55, 0x44, 0x41, 0x5f, 0x50, 0x52, 0x45, 0x43, 0x5f, 0x53, 0x51, 0x52, 0x54
        /*001b*/ 	.byte	0x00
.L_1:


//--------------------- .nv.shared.triton_poi_fused__native_batch_norm_legit_no_training_21 --------------------------
	.section	.nv.shared.triton_poi_fused__native_batch_norm_legit_no_training_21,"aw",@nobits
	.sectionflags	@""
	.align	16
	.zero		1024


//--------------------- .nv.constant0.triton_poi_fused__native_batch_norm_legit_no_training_21 --------------------------
	.section	.nv.constant0.triton_poi_fused__native_batch_norm_legit_no_training_21,"a",@progbits
	.sectionflags	@""
	.align	4
.nv.constant0.triton_poi_fused__native_batch_norm_legit_no_training_21:
	.zero		584
